//
// Generated by NVIDIA NVVM Compiler
//
// Compiler Build ID: CL-36424714
// Cuda compilation tools, release 13.0, V13.0.88
// Based on NVVM 20.0.0
//

.version 9.0
.target sm_100
.address_size 64

	// .globl	_Z15testInnerStructP11innerStructS0_i

.visible .entry _Z15testInnerStructP11innerStructS0_i(
	.param .u64 .ptr .align 1 _Z15testInnerStructP11innerStructS0_i_param_0,
	.param .u64 .ptr .align 1 _Z15testInnerStructP11innerStructS0_i_param_1,
	.param .u32 _Z15testInnerStructP11innerStructS0_i_param_2
)
{
	.reg .pred 	%p<2>;
	.reg .b32 	%r<6>;
	.reg .b32 	%f<5>;
	.reg .b64 	%rd<8>;

	ld.param.u64 	%rd1, [_Z15testInnerStructP11innerStructS0_i_param_0];
	ld.param.u64 	%rd2, [_Z15testInnerStructP11innerStructS0_i_param_1];
	ld.param.u32 	%r2, [_Z15testInnerStructP11innerStructS0_i_param_2];
	mov.u32 	%r3, %ntid.x;
	mov.u32 	%r4, %ctaid.x;
	mov.u32 	%r5, %tid.x;
	mad.lo.s32 	%r1, %r3, %r4, %r5;
	setp.ge.u32 	%p1, %r1, %r2;
	@%p1 bra 	$L__BB0_2;
	cvta.to.global.u64 	%rd3, %rd1;
	cvta.to.global.u64 	%rd4, %rd2;
	mul.wide.u32 	%rd5, %r1, 8;
	add.s64 	%rd6, %rd3, %rd5;
	ld.global.f32 	%f1, [%rd6];
	ld.global.f32 	%f2, [%rd6+4];
	add.f32 	%f3, %f1, 0f41200000;
	add.f32 	%f4, %f2, 0f41A00000;
	add.s64 	%rd7, %rd4, %rd5;
	st.global.f32 	[%rd7], %f3;
	st.global.f32 	[%rd7+4], %f4;
$L__BB0_2:
	ret;

}


// ===== COMPILED SASS (sm_100) =====

	.target	sm_100

	.elftype	@"ET_EXEC"


//--------------------- .note.nv.tkinfo           --------------------------
	.section	.note.nv.tkinfo,"",@"SHT_NOTE"
	.sectionflags	@"SHF_NOTE_NV_TKINFO"
	.tkinfo
        /*0018*/ 	.word	0x00000002
        /*0030*/ 	.string	""
        /*0030*/ 	.string	"ptxas"
        /*0030*/ 	.string	"Cuda compilation tools, release 13.0, V13.0.88"
        /*0030*/ 	.string	"Build cuda_13.0.r13.0/compiler.36424714_0"
        /*0030*/ 	.string	"-arch sm_100 -m 64 "



//--------------------- .note.nv.cuinfo           --------------------------
	.section	.note.nv.cuinfo,"",@"SHT_NOTE"
	.sectionflags	@"SHF_NOTE_NV_CUINFO"
        /*0018*/ 	.short	0x0002
        /*001a*/ 	.short	0x0064
        /*001c*/ 	.short	0x0082
	.zero		2


//--------------------- .nv.info                  --------------------------
	.section	.nv.info,"",@"SHT_CUDA_INFO"
	.align	4


	//----- nvinfo : EIATTR_REGCOUNT
	.align		4
        /*0000*/ 	.byte	0x04, 0x2f
        /*0002*/ 	.short	(.L_1 - .L_0)
	.align		4
.L_0:
        /*0004*/ 	.word	index@(_Z15testInnerStructP11innerStructS0_i)
        /*0008*/ 	.word	0x0000000c


	//----- nvinfo : EIATTR_FRAME_SIZE
	.align		4
.L_1:
        /*000c*/ 	.byte	0x04, 0x11
        /*000e*/ 	.short	(.L_3 - .L_2)
	.align		4
.L_2:
        /*0010*/ 	.word	index@(_Z15testInnerStructP11innerStructS0_i)
        /*0014*/ 	.word	0x00000000


	//----- nvinfo : EIATTR_MIN_STACK_SIZE
	.align		4
.L_3:
        /*0018*/ 	.byte	0x04, 0x12
        /*001a*/ 	.short	(.L_5 - .L_4)
	.align		4
.L_4:
        /*001c*/ 	.word	index@(_Z15testInnerStructP11innerStructS0_i)
        /*0020*/ 	.word	0x00000000
.L_5:


//--------------------- .nv.compat                --------------------------
	.section	.nv.compat,"",@"SHT_CUDA_COMPAT_INFO"
	.align	4
        /*0000*/ 	.byte	0x02, 0x09, 0x00, 0x00, 0x02, 0x02, 0x01, 0x00, 0x02, 0x05, 0x05, 0x00, 0x03, 0x07, 0x01, 0x01
        /*0010*/ 	.byte	0x02, 0x03, 0x00, 0x00, 0x02, 0x06, 0x01, 0x00, 0x04, 0x0b, 0x08, 0x00, 0x09, 0x00, 0x00, 0x00
        /*0020*/ 	.byte	0x00, 0x00, 0x00, 0x00


//--------------------- .nv.info._Z15testInnerStructP11innerStructS0_i --------------------------
	.section	.nv.info._Z15testInnerStructP11innerStructS0_i,"",@"SHT_CUDA_INFO"
	.sectionflags	@""
	.align	4


	//----- nvinfo : EIATTR_CUDA_API_VERSION
	.align		4
        /*0000*/ 	.byte	0x04, 0x37
        /*0002*/ 	.short	(.L_7 - .L_6)
.L_6:
        /*0004*/ 	.word	0x00000082


	//----- nvinfo : EIATTR_KPARAM_INFO
	.align		4
.L_7:
        /*0008*/ 	.byte	0x04, 0x17
        /*000a*/ 	.short	(.L_9 - .L_8)
.L_8:
        /*000c*/ 	.word	0x00000000
        /*0010*/ 	.short	0x0002
        /*0012*/ 	.short	0x0010
        /*0014*/ 	.byte	0x00, 0xf0, 0x11, 0x00


	//----- nvinfo : EIATTR_KPARAM_INFO
	.align		4
.L_9:
        /*0018*/ 	.byte	0x04, 0x17
        /*001a*/ 	.short	(.L_11 - .L_10)
.L_10:
        /*001c*/ 	.word	0x00000000
        /*0020*/ 	.short	0x0001
        /*0022*/ 	.short	0x0008
        /*0024*/ 	.byte	0x00, 0xf5, 0x21, 0x00


	//----- nvinfo : EIATTR_KPARAM_INFO
	.align		4
.L_11:
        /*0028*/ 	.byte	0x04, 0x17
        /*002a*/ 	.short	(.L_13 - .L_12)
.L_12:
        /*002c*/ 	.word	0x00000000
        /*0030*/ 	.short	0x0000
        /*0032*/ 	.short	0x0000
        /*0034*/ 	.byte	0x00, 0xf5, 0x21, 0x00


	//----- nvinfo : EIATTR_SPARSE_MMA_MASK
	.align		4
.L_13:
        /*0038*/ 	.byte	0x03, 0x50
        /*003a*/ 	.short	0x0000


	//----- nvinfo : EIATTR_MAXREG_COUNT
	.align		4
        /*003c*/ 	.byte	0x03, 0x1b
        /*003e*/ 	.short	0x00ff


	//----- nvinfo : EIATTR_MERCURY_ISA_VERSION
	.align		4
        /*0040*/ 	.byte	0x03, 0x5f
        /*0042*/ 	.short	0x0101


	//----- nvinfo : EIATTR_VRC_CTA_INIT_COUNT
	.align		4
        /*0044*/ 	.byte	0x02, 0x4a
	.zero		1
	.zero		1


	//----- nvinfo : EIATTR_EXIT_INSTR_OFFSETS
	.align		4
        /*0048*/ 	.byte	0x04, 0x1c
        /*004a*/ 	.short	(.L_15 - .L_14)


	//   ....[0]....
.L_14:
        /*004c*/ 	.word	0x00000070


	//   ....[1]....
        /*0050*/ 	.word	0x00000130


	//----- nvinfo : EIATTR_CBANK_PARAM_SIZE
	.align		4
.L_15:
        /*0054*/ 	.byte	0x03, 0x19
        /*0056*/ 	.short	0x0014


	//----- nvinfo : EIATTR_PARAM_CBANK
	.align		4
        /*0058*/ 	.byte	0x04, 0x0a
        /*005a*/ 	.short	(.L_17 - .L_16)
	.align		4
.L_16:
        /*005c*/ 	.word	index@(.nv.constant0._Z15testInnerStructP11innerStructS0_i)
        /*0060*/ 	.short	0x0380
        /*0062*/ 	.short	0x0014


	//----- nvinfo : EIATTR_SW_WAR
	.align		4
.L_17:
        /*0064*/ 	.byte	0x04, 0x36
        /*0066*/ 	.short	(.L_19 - .L_18)
.L_18:
        /*0068*/ 	.word	0x00000008
.L_19:


//--------------------- .nv.callgraph             --------------------------
	.section	.nv.callgraph,"",@"SHT_CUDA_CALLGRAPH"
	.align	4
	.sectionentsize	8
	.align		4
        /*0000*/ 	.word	0x00000000
	.align		4
        /*0004*/ 	.word	0xffffffff
	.align		4
        /*0008*/ 	.word	0x00000000
	.align		4
        /*000c*/ 	.word	0xfffffffe
	.align		4
        /*0010*/ 	.word	0x00000000
	.align		4
        /*0014*/ 	.word	0xfffffffd
	.align		4
        /*0018*/ 	.word	0x00000000
	.align		4
        /*001c*/ 	.word	0xfffffffc


//--------------------- .text._Z15testInnerStructP11innerStructS0_i --------------------------
	.section	.text._Z15testInnerStructP11innerStructS0_i,"ax",@progbits
	.align	128
        .global         _Z15testInnerStructP11innerStructS0_i
        .type           _Z15testInnerStructP11innerStructS0_i,@function
        .size           _Z15testInnerStructP11innerStructS0_i,(.L_x_1 - _Z15testInnerStructP11innerStructS0_i)
        .other          _Z15testInnerStructP11innerStructS0_i,@"STO_CUDA_ENTRY STV_DEFAULT"
_Z15testInnerStructP11innerStructS0_i:
.text._Z15testInnerStructP11innerStructS0_i:
[----:B------:R-:W-:Y:S01]  /*0000*/  LDC R1, c[0x0][0x37c] ;  /* 0x0000df00ff017b82 */ /* 0x000fe20000000800 */
[----:B------:R-:W0:Y:S01]  /*0010*/  S2R R7, SR_CTAID.X ;  /* 0x0000000000077919 */ /* 0x000e220000002500 */
[----:B------:R-:W0:Y:S01]  /*0020*/  LDCU UR4, c[0x0][0x360] ;  /* 0x00006c00ff0477ac */ /* 0x000e220008000800 */
[----:B------:R-:W0:Y:S01]  /*0030*/  S2R R0, SR_TID.X ;  /* 0x0000000000007919 */ /* 0x000e220000002100 */
[----:B------:R-:W1:Y:S01]  /*0040*/  LDCU UR5, c[0x0][0x390] ;  /* 0x00007200ff0577ac */ /* 0x000e620008000800 */
[----:B0-----:R-:W-:-:S05]  /*0050*/  IMAD R7, R7, UR4, R0 ;  /* 0x0000000407077c24 */ /* 0x001fca000f8e0200 */
[----:B-1----:R-:W-:-:S13]  /*0060*/  ISETP.GE.U32.AND P0, PT, R7, UR5, PT ;  /* 0x0000000507007c0c */ /* 0x002fda000bf06070 */
[----:B------:R-:W-:Y:S05]  /*0070*/  @P0 EXIT ;  /* 0x000000000000094d */ /* 0x000fea0003800000 */
[----:B------:R-:W0:Y:S01]  /*0080*/  LDC.64 R2, c[0x0][0x380] ;  /* 0x0000e000ff027b82 */ /* 0x000e220000000a00 */
[----:B------:R-:W1:Y:S07]  /*0090*/  LDCU.64 UR4, c[0x0][0x358] ;  /* 0x00006b00ff0477ac */ /* 0x000e6e0008000a00 */
[----:B------:R-:W2:Y:S01]  /*00a0*/  LDC.64 R4, c[0x0][0x388] ;  /* 0x0000e200ff047b82 */ /* 0x000ea20000000a00 */
[----:B0-----:R-:W-:-:S05]  /*00b0*/  IMAD.WIDE.U32 R2, R7, 0x8, R2 ;  /* 0x0000000807027825 */ /* 0x001fca00078e0002 */
[----:B-1----:R-:W3:Y:S04]  /*00c0*/  LDG.E R0, desc[UR4][R2.64] ;  /* 0x0000000402007981 */ /* 0x002ee8000c1e1900 */
[----:B------:R-:W4:Y:S01]  /*00d0*/  LDG.E R6, desc[UR4][R2.64+0x4] ;  /* 0x0000040402067981 */ /* 0x000f22000c1e1900 */
[----:B--2---:R-:W-:-:S04]  /*00e0*/  IMAD.WIDE.U32 R4, R7, 0x8, R4 ;  /* 0x0000000807047825 */ /* 0x004fc800078e0004 */
[----:B---3--:R-:W-:Y:S01]  /*00f0*/  FADD R7, R0, 10 ;  /* 0x4120000000077421 */ /* 0x008fe20000000000 */
[----:B----4-:R-:W-:-:S04]  /*0100*/  FADD R9, R6, 20 ;  /* 0x41a0000006097421 */ /* 0x010fc80000000000 */
[----:B------:R-:W-:Y:S04]  /*0110*/  STG.E desc[UR4][R4.64], R7 ;  /* 0x0000000704007986 */ /* 0x000fe8000c101904 */
[----:B------:R-:W-:Y:S01]  /*0120*/  STG.E desc[UR4][R4.64+0x4], R9 ;  /* 0x0000040904007986 */ /* 0x000fe2000c101904 */
[----:B------:R-:W-:Y:S05]  /*0130*/  EXIT ;  /* 0x000000000000794d */ /* 0x000fea0003800000 */
.L_x_0:
[----:B------:R-:W-:-:S00]  /*0140*/  BRA `(.L_x_0) ;  /* 0xfffffffc00fc7947 */ /* 0x000fc0000383ffff */
[----:B------:R-:W-:-:S00]  /*0150*/  NOP ;  /* 0x0000000000007918 */ /* 0x000fc00000000000 */
        /* <DEDUP_REMOVED lines=10> */
.L_x_1:


//--------------------- .nv.shared.reserved.0     --------------------------
	.section	.nv.shared.reserved.0,"aw",@nobits
	.weak		__nv_reservedSMEM_offset_0_alias
	.size		__nv_reservedSMEM_offset_0_alias, 0, 64
	.other		__nv_reservedSMEM_offset_0_alias,@"STO_CUDA_RESERVED_SHARED STV_DEFAULT"
__nv_reservedSMEM_offset_0_alias:
	.zero		0
	.zero		64


//--------------------- .nv.constant0._Z15testInnerStructP11innerStructS0_i --------------------------
	.section	.nv.constant0._Z15testInnerStructP11innerStructS0_i,"a",@progbits
	.sectionflags	@""
	.align	4
.nv.constant0._Z15testInnerStructP11innerStructS0_i:
	.zero		916


//--------------------- SYMBOLS --------------------------

	.type		.nv.reservedSmem.offset0,@object
	.size		.nv.reservedSmem.offset0,0x4
